//
// Generated by NVIDIA NVVM Compiler
//
// Compiler Build ID: CL-36424714
// Cuda compilation tools, release 13.0, V13.0.88
// Based on NVVM 20.0.0
//

.version 9.0
.target sm_100
.address_size 64

	// .globl	_Z12BFS_paralleliSt6vectorIS_IfSaIfEESaIS1_EEP4PairS5_

.visible .entry _Z12BFS_paralleliSt6vectorIS_IfSaIfEESaIS1_EEP4PairS5_(
	.param .u32 _Z12BFS_paralleliSt6vectorIS_IfSaIfEESaIS1_EEP4PairS5__param_0,
	.param .align 8 .b8 _Z12BFS_paralleliSt6vectorIS_IfSaIfEESaIS1_EEP4PairS5__param_1[24],
	.param .u64 .ptr .align 1 _Z12BFS_paralleliSt6vectorIS_IfSaIfEESaIS1_EEP4PairS5__param_2,
	.param .u64 .ptr .align 1 _Z12BFS_paralleliSt6vectorIS_IfSaIfEESaIS1_EEP4PairS5__param_3
)
{


	ret;

}


// ===== COMPILED SASS (sm_100) =====

	.target	sm_100

	.elftype	@"ET_EXEC"


//--------------------- .note.nv.tkinfo           --------------------------
	.section	.note.nv.tkinfo,"",@"SHT_NOTE"
	.sectionflags	@"SHF_NOTE_NV_TKINFO"
	.tkinfo
        /*0018*/ 	.word	0x00000002
        /*0030*/ 	.string	""
        /*0030*/ 	.string	"ptxas"
        /*0030*/ 	.string	"Cuda compilation tools, release 13.0, V13.0.88"
        /*0030*/ 	.string	"Build cuda_13.0.r13.0/compiler.36424714_0"
        /*0030*/ 	.string	"-arch sm_100 -m 64 "



//--------------------- .note.nv.cuinfo           --------------------------
	.section	.note.nv.cuinfo,"",@"SHT_NOTE"
	.sectionflags	@"SHF_NOTE_NV_CUINFO"
        /*0018*/ 	.short	0x0002
        /*001a*/ 	.short	0x0064
        /*001c*/ 	.short	0x0082
	.zero		2


//--------------------- .nv.info                  --------------------------
	.section	.nv.info,"",@"SHT_CUDA_INFO"
	.align	4


	//----- nvinfo : EIATTR_REGCOUNT
	.align		4
        /*0000*/ 	.byte	0x04, 0x2f
        /*0002*/ 	.short	(.L_1 - .L_0)
	.align		4
.L_0:
        /*0004*/ 	.word	index@(_Z12BFS_paralleliSt6vectorIS_IfSaIfEESaIS1_EEP4PairS5_)
        /*0008*/ 	.word	0x00000004


	//----- nvinfo : EIATTR_FRAME_SIZE
	.align		4
.L_1:
        /*000c*/ 	.byte	0x04, 0x11
        /*000e*/ 	.short	(.L_3 - .L_2)
	.align		4
.L_2:
        /*0010*/ 	.word	index@(_Z12BFS_paralleliSt6vectorIS_IfSaIfEESaIS1_EEP4PairS5_)
        /*0014*/ 	.word	0x00000000


	//----- nvinfo : EIATTR_MIN_STACK_SIZE
	.align		4
.L_3:
        /*0018*/ 	.byte	0x04, 0x12
        /*001a*/ 	.short	(.L_5 - .L_4)
	.align		4
.L_4:
        /*001c*/ 	.word	index@(_Z12BFS_paralleliSt6vectorIS_IfSaIfEESaIS1_EEP4PairS5_)
        /*0020*/ 	.word	0x00000000
.L_5:


//--------------------- .nv.compat                --------------------------
	.section	.nv.compat,"",@"SHT_CUDA_COMPAT_INFO"
	.align	4
        /*0000*/ 	.byte	0x02, 0x09, 0x00, 0x00, 0x02, 0x02, 0x01, 0x00, 0x02, 0x05, 0x05, 0x00, 0x03, 0x07, 0x01, 0x01
        /*0010*/ 	.byte	0x02, 0x03, 0x00, 0x00, 0x02, 0x06, 0x01, 0x00, 0x04, 0x0b, 0x08, 0x00, 0x09, 0x00, 0x00, 0x00
        /*0020*/ 	.byte	0x00, 0x00, 0x00, 0x00


//--------------------- .nv.info._Z12BFS_paralleliSt6vectorIS_IfSaIfEESaIS1_EEP4PairS5_ --------------------------
	.section	.nv.info._Z12BFS_paralleliSt6vectorIS_IfSaIfEESaIS1_EEP4PairS5_,"",@"SHT_CUDA_INFO"
	.sectionflags	@""
	.align	4


	//----- nvinfo : EIATTR_CUDA_API_VERSION
	.align		4
        /*0000*/ 	.byte	0x04, 0x37
        /*0002*/ 	.short	(.L_7 - .L_6)
.L_6:
        /*0004*/ 	.word	0x00000082


	//----- nvinfo : EIATTR_KPARAM_INFO
	.align		4
.L_7:
        /*0008*/ 	.byte	0x04, 0x17
        /*000a*/ 	.short	(.L_9 - .L_8)
.L_8:
        /*000c*/ 	.word	0x00000000
        /*0010*/ 	.short	0x0003
        /*0012*/ 	.short	0x0028
        /*0014*/ 	.byte	0x00, 0xf5, 0x21, 0x00


	//----- nvinfo : EIATTR_KPARAM_INFO
	.align		4
.L_9:
        /*0018*/ 	.byte	0x04, 0x17
        /*001a*/ 	.short	(.L_11 - .L_10)
.L_10:
        /*001c*/ 	.word	0x00000000
        /*0020*/ 	.short	0x0002
        /*0022*/ 	.short	0x0020
        /*0024*/ 	.byte	0x00, 0xf5, 0x21, 0x00


	//----- nvinfo : EIATTR_KPARAM_INFO
	.align		4
.L_11:
        /*0028*/ 	.byte	0x04, 0x17
        /*002a*/ 	.short	(.L_13 - .L_12)
.L_12:
        /*002c*/ 	.word	0x00000000
        /*0030*/ 	.short	0x0001
        /*0032*/ 	.short	0x0008
        /*0034*/ 	.byte	0x00, 0xf0, 0x61, 0x00


	//----- nvinfo : EIATTR_KPARAM_INFO
	.align		4
.L_13:
        /*0038*/ 	.byte	0x04, 0x17
        /*003a*/ 	.short	(.L_15 - .L_14)
.L_14:
        /*003c*/ 	.word	0x00000000
        /*0040*/ 	.short	0x0000
        /*0042*/ 	.short	0x0000
        /*0044*/ 	.byte	0x00, 0xf0, 0x11, 0x00


	//----- nvinfo : EIATTR_SPARSE_MMA_MASK
	.align		4
.L_15:
        /*0048*/ 	.byte	0x03, 0x50
        /*004a*/ 	.short	0x0000


	//----- nvinfo : EIATTR_MAXREG_COUNT
	.align		4
        /*004c*/ 	.byte	0x03, 0x1b
        /*004e*/ 	.short	0x00ff


	//----- nvinfo : EIATTR_MERCURY_ISA_VERSION
	.align		4
        /*0050*/ 	.byte	0x03, 0x5f
        /*0052*/ 	.short	0x0101


	//----- nvinfo : EIATTR_VRC_CTA_INIT_COUNT
	.align		4
        /*0054*/ 	.byte	0x02, 0x4a
	.zero		1
	.zero		1


	//----- nvinfo : EIATTR_EXIT_INSTR_OFFSETS
	.align		4
        /*0058*/ 	.byte	0x04, 0x1c
        /*005a*/ 	.short	(.L_17 - .L_16)


	//   ....[0]....
.L_16:
        /*005c*/ 	.word	0x00000010


	//----- nvinfo : EIATTR_CBANK_PARAM_SIZE
	.align		4
.L_17:
        /*0060*/ 	.byte	0x03, 0x19
        /*0062*/ 	.short	0x0030


	//----- nvinfo : EIATTR_PARAM_CBANK
	.align		4
        /*0064*/ 	.byte	0x04, 0x0a
        /*0066*/ 	.short	(.L_19 - .L_18)
	.align		4
.L_18:
        /*0068*/ 	.word	index@(.nv.constant0._Z12BFS_paralleliSt6vectorIS_IfSaIfEESaIS1_EEP4PairS5_)
        /*006c*/ 	.short	0x0380
        /*006e*/ 	.short	0x0030


	//----- nvinfo : EIATTR_SW_WAR
	.align		4
.L_19:
        /*0070*/ 	.byte	0x04, 0x36
        /*0072*/ 	.short	(.L_21 - .L_20)
.L_20:
        /*0074*/ 	.word	0x00000008
.L_21:


//--------------------- .nv.callgraph             --------------------------
	.section	.nv.callgraph,"",@"SHT_CUDA_CALLGRAPH"
	.align	4
	.sectionentsize	8
	.align		4
        /*0000*/ 	.word	0x00000000
	.align		4
        /*0004*/ 	.word	0xffffffff
	.align		4
        /*0008*/ 	.word	0x00000000
	.align		4
        /*000c*/ 	.word	0xfffffffe
	.align		4
        /*0010*/ 	.word	0x00000000
	.align		4
        /*0014*/ 	.word	0xfffffffd
	.align		4
        /*0018*/ 	.word	0x00000000
	.align		4
        /*001c*/ 	.word	0xfffffffc


//--------------------- .text._Z12BFS_paralleliSt6vectorIS_IfSaIfEESaIS1_EEP4PairS5_ --------------------------
	.section	.text._Z12BFS_paralleliSt6vectorIS_IfSaIfEESaIS1_EEP4PairS5_,"ax",@progbits
	.align	128
        .global         _Z12BFS_paralleliSt6vectorIS_IfSaIfEESaIS1_EEP4PairS5_
        .type           _Z12BFS_paralleliSt6vectorIS_IfSaIfEESaIS1_EEP4PairS5_,@function
        .size           _Z12BFS_paralleliSt6vectorIS_IfSaIfEESaIS1_EEP4PairS5_,(.L_x_1 - _Z12BFS_paralleliSt6vectorIS_IfSaIfEESaIS1_EEP4PairS5_)
        .other          _Z12BFS_paralleliSt6vectorIS_IfSaIfEESaIS1_EEP4PairS5_,@"STO_CUDA_ENTRY STV_DEFAULT"
_Z12BFS_paralleliSt6vectorIS_IfSaIfEESaIS1_EEP4PairS5_:
.text._Z12BFS_paralleliSt6vectorIS_IfSaIfEESaIS1_EEP4PairS5_:
[----:B------:R-:W-:Y:S01]  /*0000*/  LDC R1, c[0x0][0x37c] ;  /* 0x0000df00ff017b82 */ /* 0x000fe20000000800 */
[----:B------:R-:W-:Y:S05]  /*0010*/  EXIT ;  /* 0x000000000000794d */ /* 0x000fea0003800000 */
.L_x_0:
[----:B------:R-:W-:-:S00]  /*0020*/  BRA `(.L_x_0) ;  /* 0xfffffffc00fc7947 */ /* 0x000fc0000383ffff */
[----:B------:R-:W-:-:S00]  /*0030*/  NOP ;  /* 0x0000000000007918 */ /* 0x000fc00000000000 */
        /* <DEDUP_REMOVED lines=12> */
.L_x_1:


//--------------------- .nv.shared.reserved.0     --------------------------
	.section	.nv.shared.reserved.0,"aw",@nobits
	.weak		__nv_reservedSMEM_offset_0_alias
	.size		__nv_reservedSMEM_offset_0_alias, 0, 64
	.other		__nv_reservedSMEM_offset_0_alias,@"STO_CUDA_RESERVED_SHARED STV_DEFAULT"
__nv_reservedSMEM_offset_0_alias:
	.zero		0
	.zero		64


//--------------------- .nv.constant0._Z12BFS_paralleliSt6vectorIS_IfSaIfEESaIS1_EEP4PairS5_ --------------------------
	.section	.nv.constant0._Z12BFS_paralleliSt6vectorIS_IfSaIfEESaIS1_EEP4PairS5_,"a",@progbits
	.sectionflags	@""
	.align	4
.nv.constant0._Z12BFS_paralleliSt6vectorIS_IfSaIfEESaIS1_EEP4PairS5_:
	.zero		944


//--------------------- SYMBOLS --------------------------

	.type		.nv.reservedSmem.offset0,@object
	.size		.nv.reservedSmem.offset0,0x4
